//
// Generated by NVIDIA NVVM Compiler
//
// Compiler Build ID: CL-36424714
// Cuda compilation tools, release 13.0, V13.0.88
// Based on NVVM 20.0.0
//

.version 9.0
.target sm_100
.address_size 64

	// .globl	_Z15wmma_vector_addPK6__halfS1_Pf

.visible .entry _Z15wmma_vector_addPK6__halfS1_Pf(
	.param .u64 .ptr .align 1 _Z15wmma_vector_addPK6__halfS1_Pf_param_0,
	.param .u64 .ptr .align 1 _Z15wmma_vector_addPK6__halfS1_Pf_param_1,
	.param .u64 .ptr .align 1 _Z15wmma_vector_addPK6__halfS1_Pf_param_2
)
{
	.reg .b16 	%rs<17>;
	.reg .b32 	%r<18>;
	.reg .b32 	%f<25>;
	.reg .b64 	%rd<7>;

	ld.param.u64 	%rd1, [_Z15wmma_vector_addPK6__halfS1_Pf_param_0];
	ld.param.u64 	%rd2, [_Z15wmma_vector_addPK6__halfS1_Pf_param_1];
	ld.param.u64 	%rd3, [_Z15wmma_vector_addPK6__halfS1_Pf_param_2];
	cvta.to.global.u64 	%rd4, %rd2;
	cvta.to.global.u64 	%rd5, %rd1;
	mov.b32 	%r1, 16;
	wmma.load.a.sync.aligned.row.m16n16k16.global.f16 	{%r2, %r3, %r4, %r5, %r6, %r7, %r8, %r9}, [%rd5], %r1;
	wmma.load.b.sync.aligned.row.m16n16k16.global.f16 	{%r10, %r11, %r12, %r13, %r14, %r15, %r16, %r17}, [%rd4], %r1;
	mov.b32 	{%rs1, %rs3}, %r2;
	// begin inline asm
	{  cvt.f32.f16 %f1, %rs1;}

	// end inline asm
	mov.b32 	{%rs2, %rs4}, %r10;
	// begin inline asm
	{  cvt.f32.f16 %f2, %rs2;}

	// end inline asm
	add.f32 	%f17, %f1, %f2;
	// begin inline asm
	{  cvt.f32.f16 %f3, %rs3;}

	// end inline asm
	// begin inline asm
	{  cvt.f32.f16 %f4, %rs4;}

	// end inline asm
	add.f32 	%f18, %f3, %f4;
	mov.b32 	{%rs5, %rs7}, %r3;
	// begin inline asm
	{  cvt.f32.f16 %f5, %rs5;}

	// end inline asm
	mov.b32 	{%rs6, %rs8}, %r11;
	// begin inline asm
	{  cvt.f32.f16 %f6, %rs6;}

	// end inline asm
	add.f32 	%f19, %f5, %f6;
	// begin inline asm
	{  cvt.f32.f16 %f7, %rs7;}

	// end inline asm
	// begin inline asm
	{  cvt.f32.f16 %f8, %rs8;}

	// end inline asm
	add.f32 	%f20, %f7, %f8;
	mov.b32 	{%rs9, %rs11}, %r4;
	// begin inline asm
	{  cvt.f32.f16 %f9, %rs9;}

	// end inline asm
	mov.b32 	{%rs10, %rs12}, %r12;
	// begin inline asm
	{  cvt.f32.f16 %f10, %rs10;}

	// end inline asm
	add.f32 	%f21, %f9, %f10;
	// begin inline asm
	{  cvt.f32.f16 %f11, %rs11;}

	// end inline asm
	// begin inline asm
	{  cvt.f32.f16 %f12, %rs12;}

	// end inline asm
	add.f32 	%f22, %f11, %f12;
	mov.b32 	{%rs13, %rs15}, %r5;
	// begin inline asm
	{  cvt.f32.f16 %f13, %rs13;}

	// end inline asm
	mov.b32 	{%rs14, %rs16}, %r13;
	// begin inline asm
	{  cvt.f32.f16 %f14, %rs14;}

	// end inline asm
	add.f32 	%f23, %f13, %f14;
	// begin inline asm
	{  cvt.f32.f16 %f15, %rs15;}

	// end inline asm
	// begin inline asm
	{  cvt.f32.f16 %f16, %rs16;}

	// end inline asm
	add.f32 	%f24, %f15, %f16;
	cvta.to.global.u64 	%rd6, %rd3;
	wmma.store.d.sync.aligned.row.m16n16k16.global.f32 	[%rd6], {%f17, %f18, %f19, %f20, %f21, %f22, %f23, %f24}, %r1;
	ret;

}


// ===== COMPILED SASS (sm_100) =====

	.target	sm_100

	.elftype	@"ET_EXEC"


//--------------------- .note.nv.tkinfo           --------------------------
	.section	.note.nv.tkinfo,"",@"SHT_NOTE"
	.sectionflags	@"SHF_NOTE_NV_TKINFO"
	.tkinfo
        /*0018*/ 	.word	0x00000002
        /*0030*/ 	.string	""
        /*0030*/ 	.string	"ptxas"
        /*0030*/ 	.string	"Cuda compilation tools, release 13.0, V13.0.88"
        /*0030*/ 	.string	"Build cuda_13.0.r13.0/compiler.36424714_0"
        /*0030*/ 	.string	"-arch sm_100 -m 64 "



//--------------------- .note.nv.cuinfo           --------------------------
	.section	.note.nv.cuinfo,"",@"SHT_NOTE"
	.sectionflags	@"SHF_NOTE_NV_CUINFO"
        /*0018*/ 	.short	0x0002
        /*001a*/ 	.short	0x0064
        /*001c*/ 	.short	0x0082
	.zero		2


//--------------------- .nv.info                  --------------------------
	.section	.nv.info,"",@"SHT_CUDA_INFO"
	.align	4


	//----- nvinfo : EIATTR_REGCOUNT
	.align		4
        /*0000*/ 	.byte	0x04, 0x2f
        /*0002*/ 	.short	(.L_1 - .L_0)
	.align		4
.L_0:
        /*0004*/ 	.word	index@(_Z15wmma_vector_addPK6__halfS1_Pf)
        /*0008*/ 	.word	0x00000014


	//----- nvinfo : EIATTR_FRAME_SIZE
	.align		4
.L_1:
        /*000c*/ 	.byte	0x04, 0x11
        /*000e*/ 	.short	(.L_3 - .L_2)
	.align		4
.L_2:
        /*0010*/ 	.word	index@(_Z15wmma_vector_addPK6__halfS1_Pf)
        /*0014*/ 	.word	0x00000000


	//----- nvinfo : EIATTR_MIN_STACK_SIZE
	.align		4
.L_3:
        /*0018*/ 	.byte	0x04, 0x12
        /*001a*/ 	.short	(.L_5 - .L_4)
	.align		4
.L_4:
        /*001c*/ 	.word	index@(_Z15wmma_vector_addPK6__halfS1_Pf)
        /*0020*/ 	.word	0x00000000
.L_5:


//--------------------- .nv.compat                --------------------------
	.section	.nv.compat,"",@"SHT_CUDA_COMPAT_INFO"
	.align	4
        /*0000*/ 	.byte	0x02, 0x09, 0x00, 0x00, 0x02, 0x02, 0x01, 0x00, 0x02, 0x05, 0x05, 0x00, 0x03, 0x07, 0x01, 0x01
        /*0010*/ 	.byte	0x02, 0x03, 0x00, 0x00, 0x02, 0x06, 0x01, 0x00, 0x04, 0x0b, 0x08, 0x00, 0x09, 0x00, 0x00, 0x00
        /*0020*/ 	.byte	0x00, 0x00, 0x00, 0x00


//--------------------- .nv.info._Z15wmma_vector_addPK6__halfS1_Pf --------------------------
	.section	.nv.info._Z15wmma_vector_addPK6__halfS1_Pf,"",@"SHT_CUDA_INFO"
	.sectionflags	@""
	.align	4


	//----- nvinfo : EIATTR_CUDA_API_VERSION
	.align		4
        /*0000*/ 	.byte	0x04, 0x37
        /*0002*/ 	.short	(.L_7 - .L_6)
.L_6:
        /*0004*/ 	.word	0x00000082


	//----- nvinfo : EIATTR_KPARAM_INFO
	.align		4
.L_7:
        /*0008*/ 	.byte	0x04, 0x17
        /*000a*/ 	.short	(.L_9 - .L_8)
.L_8:
        /*000c*/ 	.word	0x00000000
        /*0010*/ 	.short	0x0002
        /*0012*/ 	.short	0x0010
        /*0014*/ 	.byte	0x00, 0xf5, 0x21, 0x00


	//----- nvinfo : EIATTR_KPARAM_INFO
	.align		4
.L_9:
        /*0018*/ 	.byte	0x04, 0x17
        /*001a*/ 	.short	(.L_11 - .L_10)
.L_10:
        /*001c*/ 	.word	0x00000000
        /*0020*/ 	.short	0x0001
        /*0022*/ 	.short	0x0008
        /*0024*/ 	.byte	0x00, 0xf5, 0x21, 0x00


	//----- nvinfo : EIATTR_KPARAM_INFO
	.align		4
.L_11:
        /*0028*/ 	.byte	0x04, 0x17
        /*002a*/ 	.short	(.L_13 - .L_12)
.L_12:
        /*002c*/ 	.word	0x00000000
        /*0030*/ 	.short	0x0000
        /*0032*/ 	.short	0x0000
        /*0034*/ 	.byte	0x00, 0xf5, 0x21, 0x00


	//----- nvinfo : EIATTR_SPARSE_MMA_MASK
	.align		4
.L_13:
        /*0038*/ 	.byte	0x03, 0x50
        /*003a*/ 	.short	0x0000


	//----- nvinfo : EIATTR_WMMA_USED
	.align		4
        /*003c*/ 	.byte	0x01, 0x2b
	.zero		2


	//----- nvinfo : EIATTR_MAXREG_COUNT
	.align		4
        /*0040*/ 	.byte	0x03, 0x1b
        /*0042*/ 	.short	0x00ff


	//----- nvinfo : EIATTR_MERCURY_ISA_VERSION
	.align		4
        /*0044*/ 	.byte	0x03, 0x5f
        /*0046*/ 	.short	0x0101


	//----- nvinfo : EIATTR_VRC_CTA_INIT_COUNT
	.align		4
        /*0048*/ 	.byte	0x02, 0x4a
	.zero		1
	.zero		1


	//----- nvinfo : EIATTR_EXIT_INSTR_OFFSETS
	.align		4
        /*004c*/ 	.byte	0x04, 0x1c
        /*004e*/ 	.short	(.L_15 - .L_14)


	//   ....[0]....
.L_14:
        /*0050*/ 	.word	0x00000370


	//----- nvinfo : EIATTR_CBANK_PARAM_SIZE
	.align		4
.L_15:
        /*0054*/ 	.byte	0x03, 0x19
        /*0056*/ 	.short	0x0018


	//----- nvinfo : EIATTR_PARAM_CBANK
	.align		4
        /*0058*/ 	.byte	0x04, 0x0a
        /*005a*/ 	.short	(.L_17 - .L_16)
	.align		4
.L_16:
        /*005c*/ 	.word	index@(.nv.constant0._Z15wmma_vector_addPK6__halfS1_Pf)
        /*0060*/ 	.short	0x0380
        /*0062*/ 	.short	0x0018


	//----- nvinfo : EIATTR_SW_WAR
	.align		4
.L_17:
        /*0064*/ 	.byte	0x04, 0x36
        /*0066*/ 	.short	(.L_19 - .L_18)
.L_18:
        /*0068*/ 	.word	0x00000008
.L_19:


//--------------------- .nv.callgraph             --------------------------
	.section	.nv.callgraph,"",@"SHT_CUDA_CALLGRAPH"
	.align	4
	.sectionentsize	8
	.align		4
        /*0000*/ 	.word	0x00000000
	.align		4
        /*0004*/ 	.word	0xffffffff
	.align		4
        /*0008*/ 	.word	0x00000000
	.align		4
        /*000c*/ 	.word	0xfffffffe
	.align		4
        /*0010*/ 	.word	0x00000000
	.align		4
        /*0014*/ 	.word	0xfffffffd
	.align		4
        /*0018*/ 	.word	0x00000000
	.align		4
        /*001c*/ 	.word	0xfffffffc


//--------------------- .text._Z15wmma_vector_addPK6__halfS1_Pf --------------------------
	.section	.text._Z15wmma_vector_addPK6__halfS1_Pf,"ax",@progbits
	.align	128
        .global         _Z15wmma_vector_addPK6__halfS1_Pf
        .type           _Z15wmma_vector_addPK6__halfS1_Pf,@function
        .size           _Z15wmma_vector_addPK6__halfS1_Pf,(.L_x_1 - _Z15wmma_vector_addPK6__halfS1_Pf)
        .other          _Z15wmma_vector_addPK6__halfS1_Pf,@"STO_CUDA_ENTRY STV_DEFAULT"
_Z15wmma_vector_addPK6__halfS1_Pf:
.text._Z15wmma_vector_addPK6__halfS1_Pf:
[----:B------:R-:W-:Y:S01]  /*0000*/  LDC R1, c[0x0][0x37c] ;  /* 0x0000df00ff017b82 */ /* 0x000fe20000000800 */
[----:B------:R-:W0:Y:S01]  /*0010*/  S2R R5, SR_LANEID ;  /* 0x0000000000057919 */ /* 0x000e220000000000 */
[----:B------:R-:W1:Y:S01]  /*0020*/  LDCU.128 UR8, c[0x0][0x380] ;  /* 0x00007000ff0877ac */ /* 0x000e620008000c00 */
[----:B------:R-:W-:Y:S01]  /*0030*/  HFMA2 R3, -RZ, RZ, 0, 0 ;  /* 0x00000000ff037431 */ /* 0x000fe200000001ff */
[----:B------:R-:W2:Y:S01]  /*0040*/  LDCU.64 UR4, c[0x0][0x358] ;  /* 0x00006b00ff0477ac */ /* 0x000ea20008000a00 */
[----:B------:R-:W3:Y:S01]  /*0050*/  LDCU.64 UR6, c[0x0][0x390] ;  /* 0x00007200ff0677ac */ /* 0x000ee20008000a00 */
[----:B0-----:R-:W-:Y:S02]  /*0060*/  LOP3.LUT R2, R5, 0x3, RZ, 0xc0, !PT ;  /* 0x0000000305027812 */ /* 0x001fe400078ec0ff */
[----:B------:R-:W-:-:S05]  /*0070*/  SHF.R.U32.HI R5, RZ, 0x2, R5 ;  /* 0x00000002ff057819 */ /* 0x000fca0000011605 */
[----:B------:R-:W-:-:S03]  /*0080*/  IMAD.WIDE.U32 R2, R5, 0x8, R2 ;  /* 0x0000000805027825 */ /* 0x000fc600078e0002 */
[----:B-1----:R-:W-:-:S04]  /*0090*/  LEA R8, P0, R2, UR10, 0x2 ;  /* 0x0000000a02087c11 */ /* 0x002fc8000f8010ff */
[----:B------:R-:W-:-:S05]  /*00a0*/  LEA.HI.X R9, R2, UR11, R3, 0x2, P0 ;  /* 0x0000000b02097c11 */ /* 0x000fca00080f1403 */
[----:B--2---:R-:W2:Y:S04]  /*00b0*/  LDG.E R13, desc[UR4][R8.64] ;  /* 0x00000004080d7981 */ /* 0x004ea8000c1e1900 */
[----:B------:R-:W4:Y:S01]  /*00c0*/  LDG.E R14, desc[UR4][R8.64+0x100] ;  /* 0x00010004080e7981 */ /* 0x000f22000c1e1900 */
[----:B------:R-:W-:-:S03]  /*00d0*/  LEA R6, P0, R2, UR8, 0x2 ;  /* 0x0000000802067c11 */ /* 0x000fc6000f8010ff */
[----:B------:R-:W5:Y:S01]  /*00e0*/  LDG.E R15, desc[UR4][R8.64+0x10] ;  /* 0x00001004080f7981 */ /* 0x000f62000c1e1900 */
[----:B------:R-:W-:-:S03]  /*00f0*/  LEA.HI.X R7, R2, UR9, R3, 0x2, P0 ;  /* 0x0000000902077c11 */ /* 0x000fc600080f1403 */
[----:B------:R-:W5:Y:S04]  /*0100*/  LDG.E R0, desc[UR4][R8.64+0x110] ;  /* 0x0001100408007981 */ /* 0x000f68000c1e1900 */
[----:B------:R-:W5:Y:S04]  /*0110*/  LDG.E R5, desc[UR4][R6.64] ;  /* 0x0000000406057981 */ /* 0x000f68000c1e1900 */
[----:B------:R-:W5:Y:S04]  /*0120*/  LDG.E R10, desc[UR4][R6.64+0x100] ;  /* 0x00010004060a7981 */ /* 0x000f68000c1e1900 */
[----:B------:R-:W5:Y:S04]  /*0130*/  LDG.E R12, desc[UR4][R6.64+0x110] ;  /* 0x00011004060c7981 */ /* 0x000f68000c1e1900 */
[----:B------:R0:W5:Y:S01]  /*0140*/  LDG.E R11, desc[UR4][R6.64+0x10] ;  /* 0x00001004060b7981 */ /* 0x000162000c1e1900 */
[----:B---3--:R-:W-:-:S03]  /*0150*/  LEA R4, P0, R2, UR6, 0x3 ;  /* 0x0000000602047c11 */ /* 0x008fc6000f8018ff */
[----:B--2---:R-:W0:Y:S04]  /*0160*/  MOVM.16.MT88 R13, R13 ;  /* 0x000000000d0d723a */ /* 0x004e280000000000 */
[----:B----4-:R-:W1:Y:S04]  /*0170*/  MOVM.16.MT88 R14, R14 ;  /* 0x000000000e0e723a */ /* 0x010e680000000000 */
[----:B-----5:R-:W2:Y:S04]  /*0180*/  MOVM.16.MT88 R15, R15 ;  /* 0x000000000f0f723a */ /* 0x020ea80000000000 */
[----:B------:R-:W3:Y:S01]  /*0190*/  MOVM.16.MT88 R0, R0 ;  /* 0x000000000000723a */ /* 0x000ee20000000000 */
[----:B------:R-:W-:-:S02]  /*01a0*/  HADD2.F32 R16, -RZ, R5.H1_H1 ;  /* 0x30000005ff107230 */ /* 0x000fc40000004100 */
[----:B------:R-:W-:Y:S01]  /*01b0*/  HADD2.F32 R8, -RZ, R5.H0_H0 ;  /* 0x20000005ff087230 */ /* 0x000fe20000004100 */
[----:B------:R-:W-:Y:S01]  /*01c0*/  LEA.HI.X R5, R2, UR7, R3, 0x3, P0 ;  /* 0x0000000702057c11 */ /* 0x000fe200080f1c03 */
[--C-:B0-----:R-:W-:Y:S02]  /*01d0*/  HADD2.F32 R7, -RZ, R13.reuse.H1_H1 ;  /* 0x3000000dff077230 */ /* 0x101fe40000004100 */
[----:B------:R-:W-:Y:S02]  /*01e0*/  HADD2.F32 R9, -RZ, R13.H0_H0 ;  /* 0x2000000dff097230 */ /* 0x000fe40000004100 */
[--C-:B------:R-:W-:Y:S02]  /*01f0*/  HADD2.F32 R17, -RZ, R10.reuse.H0_H0 ;  /* 0x2000000aff117230 */ /* 0x100fe40000004100 */
[----:B------:R-:W-:Y:S01]  /*0200*/  FADD R3, R16, R7 ;  /* 0x0000000710037221 */ /* 0x000fe20000000000 */
[----:B------:R-:W-:Y:S02]  /*0210*/  HADD2.F32 R7, -RZ, R10.H1_H1 ;  /* 0x3000000aff077230 */ /* 0x000fe40000004100 */
[----:B------:R-:W-:Y:S01]  /*0220*/  FADD R2, R8, R9 ;  /* 0x0000000908027221 */ /* 0x000fe20000000000 */
[----:B------:R-:W-:-:S02]  /*0230*/  HADD2.F32 R13, -RZ, R12.H0_H0 ;  /* 0x2000000cff0d7230 */ /* 0x000fc40000004100 */
[----:B------:R-:W-:Y:S02]  /*0240*/  HADD2.F32 R16, -RZ, R12.H1_H1 ;  /* 0x3000000cff107230 */ /* 0x000fe40000004100 */
[----:B-1----:R-:W-:Y:S02]  /*0250*/  HADD2.F32 R6, -RZ, R14.H0_H0 ;  /* 0x2000000eff067230 */ /* 0x002fe40000004100 */
[----:B------:R-:W-:Y:S02]  /*0260*/  HADD2.F32 R8, -RZ, R11.H0_H0 ;  /* 0x2000000bff087230 */ /* 0x000fe40000004100 */
[--C-:B--2---:R-:W-:Y:S02]  /*0270*/  HADD2.F32 R9, -RZ, R15.reuse.H0_H0 ;  /* 0x2000000fff097230 */ /* 0x104fe40000004100 */
[----:B------:R-:W-:Y:S02]  /*0280*/  HADD2.F32 R10, -RZ, R15.H1_H1 ;  /* 0x3000000fff0a7230 */ /* 0x000fe40000004100 */
[----:B---3--:R-:W-:-:S02]  /*0290*/  HADD2.F32 R12, -RZ, R0.H0_H0 ;  /* 0x20000000ff0c7230 */ /* 0x008fc40000004100 */
[----:B------:R-:W-:Y:S02]  /*02a0*/  HADD2.F32 R11, -RZ, R11.H1_H1 ;  /* 0x3000000bff0b7230 */ /* 0x000fe40000004100 */
[----:B------:R-:W-:Y:S02]  /*02b0*/  HADD2.F32 R14, -RZ, R14.H1_H1 ;  /* 0x3000000eff0e7230 */ /* 0x000fe40000004100 */
[----:B------:R-:W-:Y:S02]  /*02c0*/  HADD2.F32 R15, -RZ, R0.H1_H1 ;  /* 0x30000000ff0f7230 */ /* 0x000fe40000004100 */
[----:B------:R-:W-:Y:S01]  /*02d0*/  FADD R8, R8, R9 ;  /* 0x0000000908087221 */ /* 0x000fe20000000000 */
[----:B------:R-:W-:Y:S01]  /*02e0*/  FADD R12, R13, R12 ;  /* 0x0000000c0d0c7221 */ /* 0x000fe20000000000 */
[----:B------:R-:W-:Y:S01]  /*02f0*/  FADD R6, R17, R6 ;  /* 0x0000000611067221 */ /* 0x000fe20000000000 */
[----:B------:R-:W-:Y:S01]  /*0300*/  FADD R7, R7, R14 ;  /* 0x0000000e07077221 */ /* 0x000fe20000000000 */
[----:B------:R-:W-:Y:S01]  /*0310*/  FADD R9, R11, R10 ;  /* 0x0000000a0b097221 */ /* 0x000fe20000000000 */
[----:B------:R-:W-:Y:S01]  /*0320*/  FADD R13, R16, R15 ;  /* 0x0000000f100d7221 */ /* 0x000fe20000000000 */
[----:B------:R-:W-:Y:S04]  /*0330*/  STG.E.64 desc[UR4][R4.64], R2 ;  /* 0x0000000204007986 */ /* 0x000fe8000c101b04 */
[----:B------:R-:W-:Y:S04]  /*0340*/  STG.E.64 desc[UR4][R4.64+0x200], R6 ;  /* 0x0002000604007986 */ /* 0x000fe8000c101b04 */
[----:B------:R-:W-:Y:S04]  /*0350*/  STG.E.64 desc[UR4][R4.64+0x20], R8 ;  /* 0x0000200804007986 */ /* 0x000fe8000c101b04 */
[----:B------:R-:W-:Y:S01]  /*0360*/  STG.E.64 desc[UR4][R4.64+0x220], R12 ;  /* 0x0002200c04007986 */ /* 0x000fe2000c101b04 */
[----:B------:R-:W-:Y:S05]  /*0370*/  EXIT ;  /* 0x000000000000794d */ /* 0x000fea0003800000 */
.L_x_0:
[----:B------:R-:W-:-:S00]  /*0380*/  BRA `(.L_x_0) ;  /* 0xfffffffc00fc7947 */ /* 0x000fc0000383ffff */
[----:B------:R-:W-:-:S00]  /*0390*/  NOP ;  /* 0x0000000000007918 */ /* 0x000fc00000000000 */
        /* <DEDUP_REMOVED lines=14> */
.L_x_1:


//--------------------- .nv.shared.reserved.0     --------------------------
	.section	.nv.shared.reserved.0,"aw",@nobits
	.weak		__nv_reservedSMEM_offset_0_alias
	.size		__nv_reservedSMEM_offset_0_alias, 0, 64
	.other		__nv_reservedSMEM_offset_0_alias,@"STO_CUDA_RESERVED_SHARED STV_DEFAULT"
__nv_reservedSMEM_offset_0_alias:
	.zero		0
	.zero		64


//--------------------- .nv.constant0._Z15wmma_vector_addPK6__halfS1_Pf --------------------------
	.section	.nv.constant0._Z15wmma_vector_addPK6__halfS1_Pf,"a",@progbits
	.sectionflags	@""
	.align	4
.nv.constant0._Z15wmma_vector_addPK6__halfS1_Pf:
	.zero		920


//--------------------- SYMBOLS --------------------------

	.type		.nv.reservedSmem.offset0,@object
	.size		.nv.reservedSmem.offset0,0x4
